	.headerflags	@"EF_CUDA_TEXMODE_UNIFIED EF_CUDA_64BIT_ADDRESS EF_CUDA_ACCELERATORS EF_CUDA_SM90 EF_CUDA_VIRTUAL_SM(EF_CUDA_SM90)"
	.elftype	@"ET_EXEC"


//--------------------- .nv.info                  --------------------------
	.section	.nv.info,"",@"SHT_CUDA_INFO"
	.align	4


	//----- nvinfo : EIATTR_REGCOUNT
	.align		4
        /*0000*/ 	.byte	0x04, 0x2f
        /*0002*/ 	.short	(.L_1 - .L_0)
	.align		4
.L_0:
        /*0004*/ 	.word	index@(triton_poi_fused_convolution_leaky_relu_14)
        /*0008*/ 	.word	0x00000014


	//----- nvinfo : EIATTR_MIN_STACK_SIZE
	.align		4
.L_1:
        /*000c*/ 	.byte	0x04, 0x12
        /*000e*/ 	.short	(.L_3 - .L_2)
	.align		4
.L_2:
        /*0010*/ 	.word	index@(triton_poi_fused_convolution_leaky_relu_14)
        /*0014*/ 	.word	0x00000000


	//----- nvinfo : EIATTR_FRAME_SIZE
	.align		4
.L_3:
        /*0018*/ 	.byte	0x04, 0x11
        /*001a*/ 	.short	(.L_5 - .L_4)
	.align		4
.L_4:
        /*001c*/ 	.word	index@(triton_poi_fused_convolution_leaky_relu_14)
        /*0020*/ 	.word	0x00000000


	//----- nvinfo : EIATTR_MIN_STACK_SIZE
	.align		4
.L_5:
        /*0024*/ 	.byte	0x04, 0x12
        /*0026*/ 	.short	(.L_7 - .L_6)
	.align		4
.L_6:
        /*0028*/ 	.word	index@(triton_poi_fused_convolution_leaky_relu_14)
        /*002c*/ 	.word	0x00000000
.L_7:


//--------------------- .nv.info.triton_poi_fused_convolution_leaky_relu_14 --------------------------
	.section	.nv.info.triton_poi_fused_convolution_leaky_relu_14,"",@"SHT_CUDA_INFO"
	.sectionflags	@""
	.align	4


	//----- nvinfo : EIATTR_CUDA_API_VERSION
	.align		4
        /*0000*/ 	.byte	0x04, 0x37
        /*0002*/ 	.short	(.L_9 - .L_8)
.L_8:
        /*0004*/ 	.word	0x0000007c


	//----- nvinfo : EIATTR_KPARAM_INFO
	.align		4
.L_9:
        /*0008*/ 	.byte	0x04, 0x17
        /*000a*/ 	.short	(.L_11 - .L_10)
.L_10:
        /*000c*/ 	.word	0x00000000
        /*0010*/ 	.short	0x0005
        /*0012*/ 	.short	0x0028
        /*0014*/ 	.byte	0x00, 0xf0, 0x11, 0x00


	//----- nvinfo : EIATTR_KPARAM_INFO
	.align		4
.L_11:
        /*0018*/ 	.byte	0x04, 0x17
        /*001a*/ 	.short	(.L_13 - .L_12)
.L_12:
        /*001c*/ 	.word	0x00000000
        /*0020*/ 	.short	0x0004
        /*0022*/ 	.short	0x0020
        /*0024*/ 	.byte	0x00, 0xf4, 0x21, 0x00


	//----- nvinfo : EIATTR_KPARAM_INFO
	.align		4
.L_13:
        /*0028*/ 	.byte	0x04, 0x17
        /*002a*/ 	.short	(.L_15 - .L_14)
.L_14:
        /*002c*/ 	.word	0x00000000
        /*0030*/ 	.short	0x0003
        /*0032*/ 	.short	0x0018
        /*0034*/ 	.byte	0x00, 0xf4, 0x21, 0x00


	//----- nvinfo : EIATTR_KPARAM_INFO
	.align		4
.L_15:
        /*0038*/ 	.byte	0x04, 0x17
        /*003a*/ 	.short	(.L_17 - .L_16)
.L_16:
        /*003c*/ 	.word	0x00000000
        /*0040*/ 	.short	0x0002
        /*0042*/ 	.short	0x0010
        /*0044*/ 	.byte	0x00, 0xf4, 0x21, 0x00


	//----- nvinfo : EIATTR_KPARAM_INFO
	.align		4
.L_17:
        /*0048*/ 	.byte	0x04, 0x17
        /*004a*/ 	.short	(.L_19 - .L_18)
.L_18:
        /*004c*/ 	.word	0x00000000
        /*0050*/ 	.short	0x0001
        /*0052*/ 	.short	0x0008
        /*0054*/ 	.byte	0x00, 0xf4, 0x21, 0x00


	//----- nvinfo : EIATTR_KPARAM_INFO
	.align		4
.L_19:
        /*0058*/ 	.byte	0x04, 0x17
        /*005a*/ 	.short	(.L_21 - .L_20)
.L_20:
        /*005c*/ 	.word	0x00000000
        /*0060*/ 	.short	0x0000
        /*0062*/ 	.short	0x0000
        /*0064*/ 	.byte	0x00, 0xf4, 0x21, 0x00


	//----- nvinfo : EIATTR_SPARSE_MMA_MASK
	.align		4
.L_21:
        /*0068*/ 	.byte	0x03, 0x50
        /*006a*/ 	.short	0x0000


	//----- nvinfo : EIATTR_MAXREG_COUNT
	.align		4
        /*006c*/ 	.byte	0x03, 0x1b
        /*006e*/ 	.short	0x00ff


	//----- nvinfo : EIATTR_EXIT_INSTR_OFFSETS
	.align		4
        /*0070*/ 	.byte	0x04, 0x1c
        /*0072*/ 	.short	(.L_23 - .L_22)


	//   ....[0]....
.L_22:
        /*0074*/ 	.word	0x00000340


	//----- nvinfo : EIATTR_REQNTID
	.align		4
.L_23:
        /*0078*/ 	.byte	0x04, 0x10
        /*007a*/ 	.short	(.L_25 - .L_24)
.L_24:
        /*007c*/ 	.word	0x00000080
        /*0080*/ 	.word	0x00000001
        /*0084*/ 	.word	0x00000001


	//----- nvinfo : EIATTR_CBANK_PARAM_SIZE
	.align		4
.L_25:
        /*0088*/ 	.byte	0x03, 0x19
        /*008a*/ 	.short	0x002c


	//----- nvinfo : EIATTR_PARAM_CBANK
	.align		4
        /*008c*/ 	.byte	0x04, 0x0a
        /*008e*/ 	.short	(.L_27 - .L_26)
	.align		4
.L_26:
        /*0090*/ 	.word	index@(.nv.constant0.triton_poi_fused_convolution_leaky_relu_14)
        /*0094*/ 	.short	0x0210
        /*0096*/ 	.short	0x002c


	//----- nvinfo : EIATTR_SW_WAR
	.align		4
.L_27:
        /*0098*/ 	.byte	0x04, 0x36
        /*009a*/ 	.short	(.L_29 - .L_28)
.L_28:
        /*009c*/ 	.word	0x00000008
.L_29:


//--------------------- .nv.callgraph             --------------------------
	.section	.nv.callgraph,"",@"SHT_CUDA_CALLGRAPH"
	.align	4
	.sectionentsize	8
	.align		4
        /*0000*/ 	.word	0x00000000
	.align		4
        /*0004*/ 	.word	0xffffffff
	.align		4
        /*0008*/ 	.word	0x00000000
	.align		4
        /*000c*/ 	.word	0xfffffffe
	.align		4
        /*0010*/ 	.word	0x00000000
	.align		4
        /*0014*/ 	.word	0xfffffffd
	.align		4
        /*0018*/ 	.word	0x00000000
	.align		4
        /*001c*/ 	.word	0xfffffffc


//--------------------- .text.triton_poi_fused_convolution_leaky_relu_14 --------------------------
	.section	.text.triton_poi_fused_convolution_leaky_relu_14,"ax",@progbits
	.align	128
        .global         triton_poi_fused_convolution_leaky_relu_14
        .type           triton_poi_fused_convolution_leaky_relu_14,@function
        .size           triton_poi_fused_convolution_leaky_relu_14,(.L_x_1 - triton_poi_fused_convolution_leaky_relu_14)
        .other          triton_poi_fused_convolution_leaky_relu_14,@"STO_CUDA_ENTRY STV_DEFAULT"
triton_poi_fused_convolution_leaky_relu_14:
.text.triton_poi_fused_convolution_leaky_relu_14:
[----:B------:R-:W-:Y:S01]  /*0000*/  LDC R1, c[0x0][0x28] ;  /* 0x00000a00ff017b82 */ /* 0x000fe20000000800 */
[----:B------:R-:W1:Y:S07]  /*0010*/  S2R R0, SR_TID.X ;  /* 0x0000000000007919 */ /* 0x000e6e0000002100 */
[----:B------:R-:W2:Y:S01]  /*0020*/  LDC.64 R8, c[0x0][0x220] ;  /* 0x00008800ff087b82 */ /* 0x000ea20000000a00 */
[----:B------:R-:W-:Y:S01]  /*0030*/  ULDC.64 UR4, c[0x0][0x208] ;  /* 0x0000820000047ab9 */ /* 0x000fe20000000a00 */
[----:B------:R-:W-:Y:S01]  /*0040*/  ULDC.64 UR6, c[0x0][0x228] ;  /* 0x00008a0000067ab9 */ /* 0x000fe20000000a00 */
[----:B------:R-:W3:Y:S01]  /*0050*/  S2R R7, SR_CTAID.X ;  /* 0x0000000000077919 */ /* 0x000ee20000002500 */
[----:B------:R-:W-:-:S04]  /*0060*/  ULDC.64 UR8, c[0x0][0x230] ;  /* 0x00008c0000087ab9 */ /* 0x000fc80000000a00 */
[----:B------:R-:W4:Y:S01]  /*0070*/  LDC.64 R2, c[0x0][0x218] ;  /* 0x00008600ff027b82 */ /* 0x000f220000000a00 */
[----:B-1----:R-:W-:Y:S01]  /*0080*/  IMAD.SHL.U32 R0, R0, 0x2, RZ ;  /* 0x0000000200007824 */ /* 0x002fe200078e00ff */
[----:B---3--:R-:W-:-:S04]  /*0090*/  SHF.R.S32.HI R5, RZ, 0x17, R7 ;  /* 0x00000017ff057819 */ /* 0x008fc80000011407 */
[----:B------:R-:W-:Y:S02]  /*00a0*/  LOP3.LUT R0, R0, 0xfe, RZ, 0xc0, !PT ;  /* 0x000000fe00007812 */ /* 0x000fe400078ec0ff */
[----:B------:R-:W-:-:S03]  /*00b0*/  SGXT R5, R5, 0x1 ;  /* 0x000000010505781a */ /* 0x000fc60000000200 */
[----:B------:R-:W-:-:S04]  /*00c0*/  IMAD R0, R7, 0x100, R0 ;  /* 0x0000010007007824 */ /* 0x000fc800078e0200 */
[----:B----4-:R-:W-:Y:S01]  /*00d0*/  IMAD.WIDE R2, R0, 0x4, R2 ;  /* 0x0000000400027825 */ /* 0x010fe200078e0202 */
[----:B------:R-:W-:-:S04]  /*00e0*/  LEA.HI R5, R5, R0, RZ, 0x6 ;  /* 0x0000000005057211 */ /* 0x000fc800078f30ff */
[----:B------:R-:W-:Y:S01]  /*00f0*/  SHF.R.S32.HI R6, RZ, 0x6, R5 ;  /* 0x00000006ff067819 */ /* 0x000fe20000011405 */
[----:B------:R-:W3:Y:S01]  /*0100*/  LDG.E.64 R12, desc[UR4][R2.64] ;  /* 0x00000004020c7981 */ /* 0x000ee2000c1e1b00 */
[----:B------:R-:W1:Y:S02]  /*0110*/  LDC.64 R4, c[0x0][0x210] ;  /* 0x00008400ff047b82 */ /* 0x000e640000000a00 */
[----:B------:R-:W-:-:S04]  /*0120*/  LEA.HI R7, R6, R6, RZ, 0x4 ;  /* 0x0000000606077211 */ /* 0x000fc800078f20ff */
[----:B------:R-:W-:-:S05]  /*0130*/  LOP3.LUT R7, R7, 0xfffffff0, RZ, 0xc0, !PT ;  /* 0xfffffff007077812 */ /* 0x000fca00078ec0ff */
[----:B------:R-:W-:-:S04]  /*0140*/  IMAD.IADD R7, R6, 0x1, -R7 ;  /* 0x0000000106077824 */ /* 0x000fc800078e0a07 */
[----:B--2---:R-:W-:-:S06]  /*0150*/  IMAD.WIDE R8, R7, 0x4, R8 ;  /* 0x0000000407087825 */ /* 0x004fcc00078e0208 */
[----:B------:R2:W3:Y:S01]  /*0160*/  LDG.E.EL R9, desc[UR4][R8.64] ;  /* 0x0000000408097981 */ /* 0x0004e2000c2e1900 */
[----:B-1----:R-:W-:-:S05]  /*0170*/  IMAD.WIDE R4, R0, 0x4, R4 ;  /* 0x0000000400047825 */ /* 0x002fca00078e0204 */
[----:B------:R-:W4:Y:S01]  /*0180*/  LDG.E.64 R6, desc[UR4][R4.64] ;  /* 0x0000000404067981 */ /* 0x000f22000c1e1b00 */
[----:B------:R-:W-:Y:S02]  /*0190*/  SHF.R.S32.HI R14, RZ, 0x1f, R0 ;  /* 0x0000001fff0e7819 */ /* 0x000fe40000011400 */
[----:B--2---:R-:W-:Y:S02]  /*01a0*/  IADD3 R8, P4, R0, UR6, RZ ;  /* 0x0000000600087c10 */ /* 0x004fe4000ff9e0ff */
[C---:B---3--:R-:W-:Y:S02]  /*01b0*/  FSETP.GT.AND P1, PT, R9.reuse, -R12, PT ;  /* 0x8000000c0900720b */ /* 0x048fe40003f24000 */
[----:B------:R-:W-:Y:S02]  /*01c0*/  FSETP.GT.AND P0, PT, R9, -R13, PT ;  /* 0x8000000d0900720b */ /* 0x000fe40003f04000 */
[----:B------:R-:W-:Y:S02]  /*01d0*/  SEL R10, RZ, 0x1, !P1 ;  /* 0x00000001ff0a7807 */ /* 0x000fe40004800000 */
[----:B------:R-:W-:-:S02]  /*01e0*/  SEL R11, RZ, 0x100, !P0 ;  /* 0x00000100ff0b7807 */ /* 0x000fc40004000000 */
[C---:B----4-:R-:W-:Y:S02]  /*01f0*/  FSETP.GT.AND P2, PT, R9.reuse, -R7, PT ;  /* 0x800000070900720b */ /* 0x050fe40003f44000 */
[----:B------:R-:W-:Y:S01]  /*0200*/  FSETP.GT.AND P3, PT, R9, -R6, PT ;  /* 0x800000060900720b */ /* 0x000fe20003f64000 */
[----:B------:R-:W-:Y:S01]  /*0210*/  IMAD.IADD R17, R10, 0x1, R11 ;  /* 0x000000010a117824 */ /* 0x000fe200078e020b */
[----:B------:R-:W-:Y:S02]  /*0220*/  IADD3 R10, P5, R0, UR8, RZ ;  /* 0x00000008000a7c10 */ /* 0x000fe4000ffbe0ff */
[----:B------:R-:W-:Y:S02]  /*0230*/  SEL R11, RZ, 0x100, !P2 ;  /* 0x00000100ff0b7807 */ /* 0x000fe40005000000 */
[----:B------:R-:W-:Y:S01]  /*0240*/  SEL R0, RZ, 0x1, !P3 ;  /* 0x00000001ff007807 */ /* 0x000fe20005800000 */
[--C-:B------:R-:W-:Y:S01]  /*0250*/  FADD R7, R7, R9.reuse ;  /* 0x0000000907077221 */ /* 0x100fe20000000000 */
[----:B------:R-:W-:Y:S01]  /*0260*/  FADD R6, R6, R9 ;  /* 0x0000000906067221 */ /* 0x000fe20000000000 */
[C---:B------:R-:W-:Y:S01]  /*0270*/  FADD R12, R9.reuse, R12 ;  /* 0x0000000c090c7221 */ /* 0x040fe20000000000 */
[----:B------:R-:W-:Y:S01]  /*0280*/  FADD R13, R9, R13 ;  /* 0x0000000d090d7221 */ /* 0x000fe20000000000 */
[----:B------:R-:W-:Y:S01]  /*0290*/  IADD3.X R9, R14, UR7, RZ, P4, !PT ;  /* 0x000000070e097c10 */ /* 0x000fe2000a7fe4ff */
[----:B------:R-:W-:-:S02]  /*02a0*/  IMAD.IADD R15, R0, 0x1, R11 ;  /* 0x00000001000f7824 */ /* 0x000fc400078e020b */
[----:B------:R-:W-:Y:S01]  /*02b0*/  @!P2 FMUL R7, R7, 0.10000000149011611938 ;  /* 0x3dcccccd0707a820 */ /* 0x000fe20000400000 */
[----:B------:R-:W-:Y:S01]  /*02c0*/  @!P3 FMUL R6, R6, 0.10000000149011611938 ;  /* 0x3dcccccd0606b820 */ /* 0x000fe20000400000 */
[----:B------:R-:W-:Y:S01]  /*02d0*/  IADD3.X R11, R14, UR9, RZ, P5, !PT ;  /* 0x000000090e0b7c10 */ /* 0x000fe2000affe4ff */
[----:B------:R-:W-:Y:S01]  /*02e0*/  @!P1 FMUL R12, R12, 0.10000000149011611938 ;  /* 0x3dcccccd0c0c9820 */ /* 0x000fe20000400000 */
[----:B------:R-:W-:Y:S01]  /*02f0*/  @!P0 FMUL R13, R13, 0.10000000149011611938 ;  /* 0x3dcccccd0d0d8820 */ /* 0x000fe20000400000 */
[----:B------:R-:W-:Y:S04]  /*0300*/  STG.E.U16 desc[UR4][R8.64], R15 ;  /* 0x0000000f08007986 */ /* 0x000fe8000c101504 */
[----:B------:R-:W-:Y:S04]  /*0310*/  STG.E.64 desc[UR4][R4.64], R6 ;  /* 0x0000000604007986 */ /* 0x000fe8000c101b04 */
[----:B------:R-:W-:Y:S04]  /*0320*/  STG.E.U16 desc[UR4][R10.64], R17 ;  /* 0x000000110a007986 */ /* 0x000fe8000c101504 */
[----:B------:R-:W-:Y:S01]  /*0330*/  STG.E.64 desc[UR4][R2.64], R12 ;  /* 0x0000000c02007986 */ /* 0x000fe2000c101b04 */
[----:B------:R-:W-:Y:S05]  /*0340*/  EXIT ;  /* 0x000000000000794d */ /* 0x000fea0003800000 */
.L_x_0:
[----:B------:R-:W-:-:S00]  /*0350*/  BRA `(.L_x_0) ;  /* 0xfffffffc00fc7947 */ /* 0x000fc0000383ffff */
[----:B------:R-:W-:-:S00]  /*0360*/  NOP ;  /* 0x0000000000007918 */ /* 0x000fc00000000000 */
        /* <DEDUP_REMOVED lines=9> */
.L_x_1:


//--------------------- .nv.constant0.triton_poi_fused_convolution_leaky_relu_14 --------------------------
	.section	.nv.constant0.triton_poi_fused_convolution_leaky_relu_14,"a",@progbits
	.sectionflags	@""
	.align	4
.nv.constant0.triton_poi_fused_convolution_leaky_relu_14:
	.zero		572
